	.headerflags	@"EF_CUDA_TEXMODE_UNIFIED EF_CUDA_64BIT_ADDRESS EF_CUDA_ACCELERATORS EF_CUDA_SM90 EF_CUDA_VIRTUAL_SM(EF_CUDA_SM90)"
	.elftype	@"ET_EXEC"


//--------------------- .nv.info                  --------------------------
	.section	.nv.info,"",@"SHT_CUDA_INFO"
	.align	4


	//----- nvinfo : EIATTR_REGCOUNT
	.align		4
        /*0000*/ 	.byte	0x04, 0x2f
        /*0002*/ 	.short	(.L_3 - .L_2)
	.align		4
.L_2:
        /*0004*/ 	.word	index@(triton_poi_fused__native_batch_norm_legit_no_training_mul_softplus_tanh_0)
        /*0008*/ 	.word	0x00000017


	//----- nvinfo : EIATTR_MIN_STACK_SIZE
	.align		4
.L_3:
        /*000c*/ 	.byte	0x04, 0x12
        /*000e*/ 	.short	(.L_5 - .L_4)
	.align		4
.L_4:
        /*0010*/ 	.word	index@(triton_poi_fused__native_batch_norm_legit_no_training_mul_softplus_tanh_0)
        /*0014*/ 	.word	0x00000000


	//----- nvinfo : EIATTR_FRAME_SIZE
	.align		4
.L_5:
        /*0018*/ 	.byte	0x04, 0x11
        /*001a*/ 	.short	(.L_7 - .L_6)
	.align		4
.L_6:
        /*001c*/ 	.word	index@(triton_poi_fused__native_batch_norm_legit_no_training_mul_softplus_tanh_0)
        /*0020*/ 	.word	0x00000000


	//----- nvinfo : EIATTR_MIN_STACK_SIZE
	.align		4
.L_7:
        /*0024*/ 	.byte	0x04, 0x12
        /*0026*/ 	.short	(.L_9 - .L_8)
	.align		4
.L_8:
        /*0028*/ 	.word	index@(triton_poi_fused__native_batch_norm_legit_no_training_mul_softplus_tanh_0)
        /*002c*/ 	.word	0x00000000
.L_9:


//--------------------- .nv.info.triton_poi_fused__native_batch_norm_legit_no_training_mul_softplus_tanh_0 --------------------------
	.section	.nv.info.triton_poi_fused__native_batch_norm_legit_no_training_mul_softplus_tanh_0,"",@"SHT_CUDA_INFO"
	.sectionflags	@""
	.align	4


	//----- nvinfo : EIATTR_CUDA_API_VERSION
	.align		4
        /*0000*/ 	.byte	0x04, 0x37
        /*0002*/ 	.short	(.L_11 - .L_10)
.L_10:
        /*0004*/ 	.word	0x0000007c


	//----- nvinfo : EIATTR_KPARAM_INFO
	.align		4
.L_11:
        /*0008*/ 	.byte	0x04, 0x17
        /*000a*/ 	.short	(.L_13 - .L_12)
.L_12:
        /*000c*/ 	.word	0x00000000
        /*0010*/ 	.short	0x0006
        /*0012*/ 	.short	0x0030
        /*0014*/ 	.byte	0x00, 0xf0, 0x11, 0x00


	//----- nvinfo : EIATTR_KPARAM_INFO
	.align		4
.L_13:
        /*0018*/ 	.byte	0x04, 0x17
        /*001a*/ 	.short	(.L_15 - .L_14)
.L_14:
        /*001c*/ 	.word	0x00000000
        /*0020*/ 	.short	0x0005
        /*0022*/ 	.short	0x0028
        /*0024*/ 	.byte	0x00, 0xf4, 0x21, 0x00


	//----- nvinfo : EIATTR_KPARAM_INFO
	.align		4
.L_15:
        /*0028*/ 	.byte	0x04, 0x17
        /*002a*/ 	.short	(.L_17 - .L_16)
.L_16:
        /*002c*/ 	.word	0x00000000
        /*0030*/ 	.short	0x0004
        /*0032*/ 	.short	0x0020
        /*0034*/ 	.byte	0x00, 0xf4, 0x21, 0x00


	//----- nvinfo : EIATTR_KPARAM_INFO
	.align		4
.L_17:
        /*0038*/ 	.byte	0x04, 0x17
        /*003a*/ 	.short	(.L_19 - .L_18)
.L_18:
        /*003c*/ 	.word	0x00000000
        /*0040*/ 	.short	0x0003
        /*0042*/ 	.short	0x0018
        /*0044*/ 	.byte	0x00, 0xf4, 0x21, 0x00


	//----- nvinfo : EIATTR_KPARAM_INFO
	.align		4
.L_19:
        /*0048*/ 	.byte	0x04, 0x17
        /*004a*/ 	.short	(.L_21 - .L_20)
.L_20:
        /*004c*/ 	.word	0x00000000
        /*0050*/ 	.short	0x0002
        /*0052*/ 	.short	0x0010
        /*0054*/ 	.byte	0x00, 0xf4, 0x21, 0x00


	//----- nvinfo : EIATTR_KPARAM_INFO
	.align		4
.L_21:
        /*0058*/ 	.byte	0x04, 0x17
        /*005a*/ 	.short	(.L_23 - .L_22)
.L_22:
        /*005c*/ 	.word	0x00000000
        /*0060*/ 	.short	0x0001
        /*0062*/ 	.short	0x0008
        /*0064*/ 	.byte	0x00, 0xf4, 0x21, 0x00


	//----- nvinfo : EIATTR_KPARAM_INFO
	.align		4
.L_23:
        /*0068*/ 	.byte	0x04, 0x17
        /*006a*/ 	.short	(.L_25 - .L_24)
.L_24:
        /*006c*/ 	.word	0x00000000
        /*0070*/ 	.short	0x0000
        /*0072*/ 	.short	0x0000
        /*0074*/ 	.byte	0x00, 0xf4, 0x21, 0x00


	//----- nvinfo : EIATTR_SPARSE_MMA_MASK
	.align		4
.L_25:
        /*0078*/ 	.byte	0x03, 0x50
        /*007a*/ 	.short	0x0000


	//----- nvinfo : EIATTR_MAXREG_COUNT
	.align		4
        /*007c*/ 	.byte	0x03, 0x1b
        /*007e*/ 	.short	0x00ff


	//----- nvinfo : EIATTR_EXIT_INSTR_OFFSETS
	.align		4
        /*0080*/ 	.byte	0x04, 0x1c
        /*0082*/ 	.short	(.L_27 - .L_26)


	//   ....[0]....
.L_26:
        /*0084*/ 	.word	0x00000c00


	//   ....[1]....
        /*0088*/ 	.word	0x00000c20


	//----- nvinfo : EIATTR_REQNTID
	.align		4
.L_27:
        /*008c*/ 	.byte	0x04, 0x10
        /*008e*/ 	.short	(.L_29 - .L_28)
.L_28:
        /*0090*/ 	.word	0x00000020
        /*0094*/ 	.word	0x00000001
        /*0098*/ 	.word	0x00000001


	//----- nvinfo : EIATTR_CRS_STACK_SIZE
	.align		4
.L_29:
        /*009c*/ 	.byte	0x04, 0x1e
        /*009e*/ 	.short	(.L_31 - .L_30)
.L_30:
        /*00a0*/ 	.word	0x00000000


	//----- nvinfo : EIATTR_CBANK_PARAM_SIZE
	.align		4
.L_31:
        /*00a4*/ 	.byte	0x03, 0x19
        /*00a6*/ 	.short	0x0034


	//----- nvinfo : EIATTR_PARAM_CBANK
	.align		4
        /*00a8*/ 	.byte	0x04, 0x0a
        /*00aa*/ 	.short	(.L_33 - .L_32)
	.align		4
.L_32:
        /*00ac*/ 	.word	index@(.nv.constant0.triton_poi_fused__native_batch_norm_legit_no_training_mul_softplus_tanh_0)
        /*00b0*/ 	.short	0x0210
        /*00b2*/ 	.short	0x0034


	//----- nvinfo : EIATTR_SW_WAR
	.align		4
.L_33:
        /*00b4*/ 	.byte	0x04, 0x36
        /*00b6*/ 	.short	(.L_35 - .L_34)
.L_34:
        /*00b8*/ 	.word	0x00000008
.L_35:


//--------------------- .nv.callgraph             --------------------------
	.section	.nv.callgraph,"",@"SHT_CUDA_CALLGRAPH"
	.align	4
	.sectionentsize	8
	.align		4
        /*0000*/ 	.word	0x00000000
	.align		4
        /*0004*/ 	.word	0xffffffff
	.align		4
        /*0008*/ 	.word	0x00000000
	.align		4
        /*000c*/ 	.word	0xfffffffe
	.align		4
        /*0010*/ 	.word	0x00000000
	.align		4
        /*0014*/ 	.word	0xfffffffd
	.align		4
        /*0018*/ 	.word	0x00000000
	.align		4
        /*001c*/ 	.word	0xfffffffc


//--------------------- .nv.constant4             --------------------------
	.section	.nv.constant4,"a",@progbits
	.align	8
	.align		8
.nv.constant4:
        /*0000*/ 	.dword	_$_str
	.align		8
        /*0008*/ 	.dword	_$_str_$_2


//--------------------- .text.triton_poi_fused__native_batch_norm_legit_no_training_mul_softplus_tanh_0 --------------------------
	.section	.text.triton_poi_fused__native_batch_norm_legit_no_training_mul_softplus_tanh_0,"ax",@progbits
	.align	128
        .global         triton_poi_fused__native_batch_norm_legit_no_training_mul_softplus_tanh_0
        .type           triton_poi_fused__native_batch_norm_legit_no_training_mul_softplus_tanh_0,@function
        .size           triton_poi_fused__native_batch_norm_legit_no_training_mul_softplus_tanh_0,(.L_x_11 - triton_poi_fused__native_batch_norm_legit_no_training_mul_softplus_tanh_0)
        .other          triton_poi_fused__native_batch_norm_legit_no_training_mul_softplus_tanh_0,@"STO_CUDA_ENTRY STV_DEFAULT"
triton_poi_fused__native_batch_norm_legit_no_training_mul_softplus_tanh_0:
.text.triton_poi_fused__native_batch_norm_legit_no_training_mul_softplus_tanh_0:
[----:B------:R-:W0:Y:S01]  /*0000*/  LDC R1, c[0x0][0x28] ;  /* 0x00000a00ff017b82 */ /* 0x000e220000000800 */
[----:B------:R-:W1:Y:S07]  /*0010*/  S2R R0, SR_TID.X ;  /* 0x0000000000007919 */ /* 0x000e6e0000002100 */
[----:B------:R-:W2:Y:S01]  /*0020*/  LDC.64 R10, c[0x0][0x228] ;  /* 0x00008a00ff0a7b82 */ /* 0x000ea20000000a00 */
[----:B------:R-:W-:Y:S01]  /*0030*/  CS2R R16, SRZ ;  /* 0x0000000000107805 */ /* 0x000fe2000001ff00 */
[----:B------:R-:W3:Y:S01]  /*0040*/  S2R R5, SR_CTAID.X ;  /* 0x0000000000057919 */ /* 0x000ee20000002500 */
[----:B------:R-:W-:Y:S01]  /*0050*/  HFMA2.MMA R18, -RZ, RZ, 0, 0 ;  /* 0x00000000ff127435 */ /* 0x000fe200000001ff */
[----:B------:R-:W-:-:S04]  /*0060*/  ULDC.64 UR4, c[0x0][0x208] ;  /* 0x0000820000047ab9 */ /* 0x000fc80000000a00 */
[----:B------:R-:W4:Y:S08]  /*0070*/  LDC.64 R6, c[0x0][0x218] ;  /* 0x00008600ff067b82 */ /* 0x000f300000000a00 */
[----:B------:R-:W5:Y:S08]  /*0080*/  LDC.64 R8, c[0x0][0x220] ;  /* 0x00008800ff087b82 */ /* 0x000f700000000a00 */
[----:B------:R-:W4:Y:S01]  /*0090*/  LDC.64 R12, c[0x0][0x230] ;  /* 0x00008c00ff0c7b82 */ /* 0x000f220000000a00 */
[----:B-1----:R-:W-:-:S07]  /*00a0*/  SHF.L.U32 R0, R0, 0x1, RZ ;  /* 0x0000000100007819 */ /* 0x002fce00000006ff */
[----:B------:R-:W1:Y:S01]  /*00b0*/  LDC.64 R14, c[0x0][0x238] ;  /* 0x00008e00ff0e7b82 */ /* 0x000e620000000a00 */
[----:B---3--:R-:W-:Y:S02]  /*00c0*/  SHF.R.S32.HI R3, RZ, 0x19, R5 ;  /* 0x00000019ff037819 */ /* 0x008fe40000011405 */
[----:B------:R-:W-:Y:S02]  /*00d0*/  LOP3.LUT R0, R0, 0x3e, RZ, 0xc0, !PT ;  /* 0x0000003e00007812 */ /* 0x000fe400078ec0ff */
[----:B------:R-:W-:Y:S02]  /*00e0*/  SGXT R3, R3, 0x1 ;  /* 0x000000010303781a */ /* 0x000fe40000000200 */
[----:B------:R-:W-:-:S04]  /*00f0*/  LEA R4, R5, R0, 0x6 ;  /* 0x0000000005047211 */ /* 0x000fc800078e30ff */
[----:B------:R-:W-:Y:S02]  /*0100*/  LEA.HI R3, R3, R4, RZ, 0x2 ;  /* 0x0000000403037211 */ /* 0x000fe400078f10ff */
[----:B------:R-:W-:Y:S02]  /*0110*/  ISETP.GE.AND P0, PT, R4, 0x40, PT ;  /* 0x000000400400780c */ /* 0x000fe40003f06270 */
[----:B------:R-:W-:-:S04]  /*0120*/  SHF.R.S32.HI R3, RZ, 0x2, R3 ;  /* 0x00000002ff037819 */ /* 0x000fc80000011403 */
[----:B------:R-:W-:-:S04]  /*0130*/  LEA.HI R0, R3, R3, RZ, 0x2 ;  /* 0x0000000303007211 */ /* 0x000fc800078f10ff */
[----:B------:R-:W-:-:S04]  /*0140*/  LOP3.LUT R0, R0, 0xfffffffc, RZ, 0xc0, !PT ;  /* 0xfffffffc00007812 */ /* 0x000fc800078ec0ff */
[----:B------:R-:W-:-:S05]  /*0150*/  IADD3 R5, R3, -R0, RZ ;  /* 0x8000000003057210 */ /* 0x000fca0007ffe0ff */
[----:B--2---:R-:W-:-:S05]  /*0160*/  IMAD.WIDE R10, R5, 0x4, R10 ;  /* 0x00000004050a7825 */ /* 0x004fca00078e020a */
[----:B------:R-:W2:Y:S04]  /*0170*/  @!P0 LDG.E.EL R16, desc[UR4][R10.64] ;  /* 0x000000040a108981 */ /* 0x000ea8000c2e1900 */
[----:B------:R3:W2:Y:S01]  /*0180*/  @!P0 LDG.E.EL R18, desc[UR4][R10.64] ;  /* 0x000000040a128981 */ /* 0x0006a2000c2e1900 */
[----:B------:R-:W-:Y:S01]  /*0190*/  CS2R R2, SRZ ;  /* 0x0000000000027805 */ /* 0x000fe2000001ff00 */
[----:B----4-:R-:W-:-:S04]  /*01a0*/  IMAD.WIDE R6, R4, 0x4, R6 ;  /* 0x0000000404067825 */ /* 0x010fc800078e0206 */
[C---:B-----5:R-:W-:Y:S01]  /*01b0*/  IMAD.WIDE R8, R5.reuse, 0x4, R8 ;  /* 0x0000000405087825 */ /* 0x060fe200078e0208 */
[----:B------:R4:W5:Y:S01]  /*01c0*/  @!P0 LDG.E.64 R2, desc[UR4][R6.64] ;  /* 0x0000000406028981 */ /* 0x000962000c1e1b00 */
[----:B------:R-:W-:Y:S02]  /*01d0*/  MOV R0, RZ ;  /* 0x000000ff00007202 */ /* 0x000fe40000000f00 */
[C---:B0--3--:R-:W-:Y:S01]  /*01e0*/  IMAD.WIDE R10, R5.reuse, 0x4, R12 ;  /* 0x00000004050a7825 */ /* 0x049fe200078e020c */
[----:B------:R-:W5:Y:S01]  /*01f0*/  @!P0 LDG.E.EL R17, desc[UR4][R8.64] ;  /* 0x0000000408118981 */ /* 0x000f62000c2e1900 */
[----:B------:R-:W-:Y:S02]  /*0200*/  MOV R20, RZ ;  /* 0x000000ff00147202 */ /* 0x000fe40000000f00 */
[----:B-1----:R-:W-:Y:S01]  /*0210*/  IMAD.WIDE R12, R5, 0x4, R14 ;  /* 0x00000004050c7825 */ /* 0x002fe200078e020e */
[----:B------:R-:W-:Y:S01]  /*0220*/  HFMA2.MMA R5, -RZ, RZ, 0, 0 ;  /* 0x00000000ff057435 */ /* 0x000fe200000001ff */
[----:B------:R-:W3:Y:S01]  /*0230*/  @!P0 LDG.E.EL R0, desc[UR4][R8.64] ;  /* 0x0000000408008981 */ /* 0x000ee2000c2e1900 */
[----:B------:R-:W-:Y:S01]  /*0240*/  HFMA2.MMA R14, -RZ, RZ, 0, 0 ;  /* 0x00000000ff0e7435 */ /* 0x000fe200000001ff */
[----:B----4-:R-:W-:-:S02]  /*0250*/  MOV R7, RZ ;  /* 0x000000ff00077202 */ /* 0x010fc40000000f00 */
[----:B------:R-:W4:Y:S04]  /*0260*/  @!P0 LDG.E.EL R20, desc[UR4][R12.64] ;  /* 0x000000040c148981 */ /* 0x000f28000c2e1900 */
[----:B------:R0:W3:Y:S04]  /*0270*/  @!P0 LDG.E.EL R7, desc[UR4][R12.64] ;  /* 0x000000040c078981 */ /* 0x0000e8000c2e1900 */
[----:B------:R-:W4:Y:S04]  /*0280*/  @!P0 LDG.E.EL R5, desc[UR4][R10.64] ;  /* 0x000000040a058981 */ /* 0x000f28000c2e1900 */
[----:B------:R1:W3:Y:S01]  /*0290*/  @!P0 LDG.E.EL R14, desc[UR4][R10.64] ;  /* 0x000000040a0e8981 */ /* 0x0002e2000c2e1900 */
[----:B0-----:R-:W-:Y:S01]  /*02a0*/  HFMA2.MMA R13, -RZ, RZ, 1.625, 0 ;  /* 0x3e800000ff0d7435 */ /* 0x001fe200000001ff */
[----:B------:R-:W-:Y:S01]  /*02b0*/  MOV R12, 0x3d39bf78 ;  /* 0x3d39bf78000c7802 */ /* 0x000fe20000000f00 */
[----:B------:R-:W-:Y:S01]  /*02c0*/  BSSY B0, `(.L_x_0) ;  /* 0x0000056000007945 */ /* 0x000fe20003800000 */
[----:B--2---:R-:W-:-:S04]  /*02d0*/  FADD R16, R16, 9.9999997473787516356e-06 ;  /* 0x3727c5ac10107421 */ /* 0x004fc80000000000 */
[----:B------:R-:W0:Y:S01]  /*02e0*/  MUFU.SQRT R6, R16 ;  /* 0x0000001000067308 */ /* 0x000e220000002000 */
[----:B------:R-:W-:-:S07]  /*02f0*/  FADD R18, R18, 9.9999997473787516356e-06 ;  /* 0x3727c5ac12127421 */ /* 0x000fce0000000000 */
[----:B------:R-:W2:Y:S01]  /*0300*/  MUFU.SQRT R15, R18 ;  /* 0x00000012000f7308 */ /* 0x000ea20000002000 */
[C---:B0-----:R-:W-:Y:S02]  /*0310*/  FSETP.GT.AND P1, PT, R6.reuse, 8.50705917302346158658e+37, PT ;  /* 0x7e8000000600780b */ /* 0x041fe40003f24000 */
[----:B------:R-:W-:Y:S02]  /*0320*/  FSETP.GEU.AND P3, PT, R6, 1.175494350822287508e-38, PT ;  /* 0x008000000600780b */ /* 0x000fe40003f6e000 */
[C---:B--2---:R-:W-:Y:S02]  /*0330*/  FSETP.GT.AND P2, PT, R15.reuse, 8.50705917302346158658e+37, PT ;  /* 0x7e8000000f00780b */ /* 0x044fe40003f44000 */
[----:B------:R-:W-:-:S07]  /*0340*/  FSETP.GEU.AND P4, PT, R15, 1.175494350822287508e-38, PT ;  /* 0x008000000f00780b */ /* 0x000fce0003f8e000 */
[----:B------:R-:W-:-:S04]  /*0350*/  @P1 FMUL R6, R6, 0.25 ;  /* 0x3e80000006061820 */ /* 0x000fc80000400000 */
[----:B------:R-:W-:Y:S01]  /*0360*/  @!P3 FMUL R6, R6, 16777216 ;  /* 0x4b8000000606b820 */ /* 0x000fe20000400000 */
[----:B------:R-:W-:-:S05]  /*0370*/  @P2 FMUL R15, R15, 0.25 ;  /* 0x3e8000000f0f2820 */ /* 0x000fca0000400000 */
[----:B------:R-:W0:Y:S01]  /*0380*/  MUFU.RCP R6, R6 ;  /* 0x0000000600067308 */ /* 0x000e220000001000 */
[----:B------:R-:W-:Y:S01]  /*0390*/  @!P4 FMUL R15, R15, 16777216 ;  /* 0x4b8000000f0fc820 */ /* 0x000fe20000400000 */
[----:B------:R-:W-:-:S06]  /*03a0*/  FSEL R9, R13, 1, P1 ;  /* 0x3f8000000d097808 */ /* 0x000fcc0000800000 */
[----:B------:R-:W2:Y:S01]  /*03b0*/  MUFU.RCP R15, R15 ;  /* 0x0000000f000f7308 */ /* 0x000ea20000001000 */
[----:B------:R-:W-:Y:S01]  /*03c0*/  @!P3 FMUL R9, R9, 16777216 ;  /* 0x4b8000000909b820 */ /* 0x000fe20000400000 */
[----:B------:R-:W-:Y:S01]  /*03d0*/  FSEL R8, R13, 1, P2 ;  /* 0x3f8000000d087808 */ /* 0x000fe20001000000 */
[----:B-----5:R-:W-:Y:S02]  /*03e0*/  FADD R2, -R17, R2 ;  /* 0x0000000211027221 */ /* 0x020fe40000000100 */
[----:B0-----:R-:W-:Y:S02]  /*03f0*/  FMUL R9, R6, R9 ;  /* 0x0000000906097220 */ /* 0x001fe40000400000 */
[----:B------:R-:W-:Y:S01]  /*0400*/  @!P4 FMUL R8, R8, 16777216 ;  /* 0x4b8000000808c820 */ /* 0x000fe20000400000 */
[----:B---3--:R-:W-:Y:S01]  /*0410*/  FADD R0, -R0, R3 ;  /* 0x0000000300007221 */ /* 0x008fe20000000100 */
[----:B-1----:R-:W-:Y:S02]  /*0420*/  FMUL R11, R2, R9 ;  /* 0x00000009020b7220 */ /* 0x002fe40000400000 */
[----:B--2---:R-:W-:-:S02]  /*0430*/  FMUL R9, R15, R8 ;  /* 0x000000080f097220 */ /* 0x004fc40000400000 */
[----:B----4-:R-:W-:Y:S02]  /*0440*/  FFMA R2, R11, R5, R20 ;  /* 0x000000050b027223 */ /* 0x010fe40000000014 */
[----:B------:R-:W-:Y:S02]  /*0450*/  FMUL R0, R0, R9 ;  /* 0x0000000900007220 */ /* 0x000fe40000400000 */
[----:B------:R-:W-:Y:S02]  /*0460*/  FMUL R5, R2, 1.4426950216293334961 ;  /* 0x3fb8aa3b02057820 */ /* 0x000fe40000400000 */
[----:B------:R-:W-:-:S03]  /*0470*/  FFMA R3, R0, R14, R7 ;  /* 0x0000000e00037223 */ /* 0x000fc60000000007 */
[----:B------:R-:W-:Y:S01]  /*0480*/  FSETP.GEU.AND P1, PT, R5, -126, PT ;  /* 0xc2fc00000500780b */ /* 0x000fe20003f2e000 */
[----:B------:R-:W-:-:S05]  /*0490*/  FMUL R6, R3, 1.4426950216293334961 ;  /* 0x3fb8aa3b03067820 */ /* 0x000fca0000400000 */
[----:B------:R-:W-:-:S07]  /*04a0*/  FSETP.GEU.AND P2, PT, R6, -126, PT ;  /* 0xc2fc00000600780b */ /* 0x000fce0003f4e000 */
[----:B------:R-:W-:-:S04]  /*04b0*/  @!P1 FMUL R5, R5, 0.5 ;  /* 0x3f00000005059820 */ /* 0x000fc80000400000 */
[----:B------:R-:W0:Y:S02]  /*04c0*/  MUFU.EX2 R0, R5 ;  /* 0x0000000500007308 */ /* 0x000e240000000800 */
[----:B------:R-:W-:-:S06]  /*04d0*/  @!P2 FMUL R6, R6, 0.5 ;  /* 0x3f0000000606a820 */ /* 0x000fcc0000400000 */
[----:B------:R-:W1:Y:S01]  /*04e0*/  MUFU.EX2 R7, R6 ;  /* 0x0000000600077308 */ /* 0x000e620000000800 */
[----:B0-----:R-:W-:-:S04]  /*04f0*/  @!P1 FMUL R0, R0, R0 ;  /* 0x0000000000009220 */ /* 0x001fc80000400000 */
[----:B------:R-:W-:Y:S01]  /*0500*/  FADD.FTZ.RZ R8, R0, 1 ;  /* 0x3f80000000087421 */ /* 0x000fe2000001c000 */
[----:B-1----:R-:W-:-:S04]  /*0510*/  @!P2 FMUL R7, R7, R7 ;  /* 0x000000070707a220 */ /* 0x002fc80000400000 */
[----:B------:R-:W-:Y:S01]  /*0520*/  IADD3 R8, R8, -0x3f400000, RZ ;  /* 0xc0c0000008087810 */ /* 0x000fe20007ffe0ff */
[----:B------:R-:W-:-:S03]  /*0530*/  FADD.FTZ.RZ R10, R7, 1 ;  /* 0x3f800000070a7421 */ /* 0x000fc6000001c000 */
[----:B------:R-:W-:Y:S02]  /*0540*/  LOP3.LUT R9, R8, 0xff800000, RZ, 0xc0, !PT ;  /* 0xff80000008097812 */ /* 0x000fe400078ec0ff */
[----:B------:R-:W-:Y:S02]  /*0550*/  IADD3 R10, R10, -0x3f400000, RZ ;  /* 0xc0c000000a0a7810 */ /* 0x000fe40007ffe0ff */
[----:B------:R-:W-:Y:S02]  /*0560*/  IADD3 R8, -R9, 0x40800000, RZ ;  /* 0x4080000009087810 */ /* 0x000fe40007ffe1ff */
[----:B------:R-:W-:Y:S02]  /*0570*/  LOP3.LUT R10, R10, 0xff800000, RZ, 0xc0, !PT ;  /* 0xff8000000a0a7812 */ /* 0x000fe400078ec0ff */
[----:B------:R-:W-:Y:S01]  /*0580*/  IADD3 R5, R0, -R9, RZ ;  /* 0x8000000900057210 */ /* 0x000fe20007ffe0ff */
[----:B------:R-:W-:Y:S01]  /*0590*/  FFMA.FTZ R8, R8, R13, -1 ;  /* 0xbf80000008087423 */ /* 0x000fe2000001000d */
[----:B------:R-:W-:-:S03]  /*05a0*/  IADD3 R6, -R10, 0x40800000, RZ ;  /* 0x408000000a067810 */ /* 0x000fc60007ffe1ff */
[----:B------:R-:W-:Y:S01]  /*05b0*/  FADD R5, R5, R8 ;  /* 0x0000000805057221 */ /* 0x000fe20000000000 */
[----:B------:R-:W-:Y:S01]  /*05c0*/  IADD3 R8, R7, -R10, RZ ;  /* 0x8000000a07087210 */ /* 0x000fe20007ffe0ff */
[----:B------:R-:W-:-:S04]  /*05d0*/  FFMA.FTZ R11, R6, R13, -1 ;  /* 0xbf800000060b7423 */ /* 0x000fc8000001000d */
[----:B------:R-:W-:Y:S01]  /*05e0*/  FADD R8, R8, R11 ;  /* 0x0000000b08087221 */ /* 0x000fe20000000000 */
[----:B------:R-:W-:-:S03]  /*05f0*/  FFMA.FTZ R6, R5, -R12, 0.10546888411045074463 ;  /* 0x3dd8001205067423 */ /* 0x000fc6000001080c */
[----:B------:R-:W-:Y:S01]  /*0600*/  FFMA.FTZ R11, R8, -R12, 0.10546888411045074463 ;  /* 0x3dd80012080b7423 */ /* 0x000fe2000001080c */
[----:B------:R-:W-:-:S03]  /*0610*/  FFMA.FTZ R6, R5, R6, -0.13229703903198242188 ;  /* 0xbe0778e005067423 */ /* 0x000fc60000010006 */
[----:B------:R-:W-:Y:S01]  /*0620*/  FFMA.FTZ R11, R8, R11, -0.13229703903198242188 ;  /* 0xbe0778e0080b7423 */ /* 0x000fe2000001000b */
[----:B------:R-:W-:-:S03]  /*0630*/  FFMA.FTZ R6, R5, R6, 0.14491446316242218018 ;  /* 0x3e14647505067423 */ /* 0x000fc60000010006 */
[----:B------:R-:W-:Y:S01]  /*0640*/  FFMA.FTZ R11, R8, R11, 0.14491446316242218018 ;  /* 0x3e146475080b7423 */ /* 0x000fe2000001000b */
[----:B------:R-:W-:-:S03]  /*0650*/  FFMA.FTZ R6, R5, R6, -0.16641564667224884033 ;  /* 0xbe2a68dd05067423 */ /* 0x000fc60000010006 */
[----:B------:R-:W-:Y:S01]  /*0660*/  FFMA.FTZ R11, R8, R11, -0.16641564667224884033 ;  /* 0xbe2a68dd080b7423 */ /* 0x000fe2000001000b */
[----:B------:R-:W-:-:S03]  /*0670*/  FFMA.FTZ R6, R5, R6, 0.19988867640495300293 ;  /* 0x3e4caf9e05067423 */ /* 0x000fc60000010006 */
[----:B------:R-:W-:Y:S01]  /*0680*/  FFMA.FTZ R11, R8, R11, 0.19988867640495300293 ;  /* 0x3e4caf9e080b7423 */ /* 0x000fe2000001000b */
[----:B------:R-:W-:-:S03]  /*0690*/  FFMA.FTZ R6, R5, R6, -0.25000196695327758789 ;  /* 0xbe80004205067423 */ /* 0x000fc60000010006 */
[----:B------:R-:W-:Y:S01]  /*06a0*/  FFMA.FTZ R11, R8, R11, -0.25000196695327758789 ;  /* 0xbe800042080b7423 */ /* 0x000fe2000001000b */
[C---:B------:R-:W-:Y:S01]  /*06b0*/  FFMA.FTZ R6, R5.reuse, R6, 0.33333510160446166992 ;  /* 0x3eaaaae605067423 */ /* 0x040fe20000010006 */
[----:B------:R-:W-:Y:S02]  /*06c0*/  ISETP.GE.U32.AND P3, PT, R0, 0x7f800000, PT ;  /* 0x7f8000000000780c */ /* 0x000fe40003f66070 */
[----:B------:R-:W-:Y:S01]  /*06d0*/  FFMA.FTZ R11, R8, R11, 0.33333510160446166992 ;  /* 0x3eaaaae6080b7423 */ /* 0x000fe2000001000b */
[----:B------:R-:W-:-:S03]  /*06e0*/  FFMA.FTZ R6, R5, R6, -0.5 ;  /* 0xbf00000005067423 */ /* 0x000fc60000010006 */
[C---:B------:R-:W-:Y:S01]  /*06f0*/  FFMA.FTZ R11, R8.reuse, R11, -0.5 ;  /* 0xbf000000080b7423 */ /* 0x040fe2000001000b */
[----:B------:R-:W-:Y:S01]  /*0700*/  I2FP.F32.S32 R10, R10 ;  /* 0x0000000a000a7245 */ /* 0x000fe20000201400 */
[C---:B------:R-:W-:Y:S01]  /*0710*/  FMUL R6, R5.reuse, R6 ;  /* 0x0000000605067220 */ /* 0x040fe20000400000 */
[----:B------:R-:W-:Y:S01]  /*0720*/  I2FP.F32.S32 R9, R9 ;  /* 0x0000000900097245 */ /* 0x000fe20000201400 */
[----:B------:R-:W-:Y:S02]  /*0730*/  FMUL R11, R8, R11 ;  /* 0x0000000b080b7220 */ /* 0x000fe40000400000 */
[----:B------:R-:W-:Y:S01]  /*0740*/  FFMA.FTZ R6, R5, R6, R5 ;  /* 0x0000000605067223 */ /* 0x000fe20000010005 */
[----:B------:R-:W-:Y:S01]  /*0750*/  FMUL R10, R10, 1.1920928955078125e-07 ;  /* 0x340000000a0a7820 */ /* 0x000fe20000400000 */
[----:B------:R-:W-:Y:S01]  /*0760*/  FFMA.FTZ R11, R8, R11, R8 ;  /* 0x0000000b080b7223 */ /* 0x000fe20000010008 */
[----:B------:R-:W-:Y:S01]  /*0770*/  FMUL R9, R9, 1.1920928955078125e-07 ;  /* 0x3400000009097820 */ /* 0x000fe20000400000 */
[----:B------:R-:W-:-:S02]  /*0780*/  FSETP.GT.AND P1, PT, R2, 20, PT ;  /* 0x41a000000200780b */ /* 0x000fc40003f24000 */
[----:B------:R-:W-:Y:S01]  /*0790*/  ISETP.GE.U32.AND P2, PT, R7, 0x7f800000, PT ;  /* 0x7f8000000700780c */ /* 0x000fe20003f46070 */
[----:B------:R-:W-:Y:S01]  /*07a0*/  FFMA.FTZ R10, R10, 0.69314718246459960938, R11 ;  /* 0x3f3172180a0a7823 */ /* 0x000fe2000001000b */
[----:B------:R-:W-:Y:S01]  /*07b0*/  FFMA.FTZ R9, R9, 0.69314718246459960938, R6 ;  /* 0x3f31721809097823 */ /* 0x000fe20000010006 */
[----:B------:R-:W-:Y:S10]  /*07c0*/  @!P3 BRA `(.L_x_1) ;  /* 0x000000000014b947 */ /* 0x000ff40003800000 */
[C---:B------:R-:W-:Y:S02]  /*07d0*/  ISETP.GE.AND P3, PT, R0.reuse, -0x407fffff, PT ;  /* 0xbf8000010000780c */ /* 0x040fe40003f66270 */
[----:B------:R-:W-:-:S11]  /*07e0*/  FSETP.NEU.AND P4, PT, R0, RZ, PT ;  /* 0x000000ff0000720b */ /* 0x000fd60003f8d000 */
[----:B------:R-:W-:-:S05]  /*07f0*/  @P3 MOV R5, 0x7f800000 ;  /* 0x7f80000000053802 */ /* 0x000fca0000000f00 */
[----:B------:R-:W-:-:S05]  /*0800*/  @P3 FFMA.FTZ R9, R0, R5, +INF ;  /* 0x7f80000000093423 */ /* 0x000fca0000010005 */
[----:B------:R-:W-:-:S07]  /*0810*/  FSEL R9, R9, -RZ, P4 ;  /* 0x800000ff09097208 */ /* 0x000fce0002000000 */
.L_x_1:
[----:B------:R-:W-:Y:S05]  /*0820*/  BSYNC B0 ;  /* 0x0000000000007941 */ /* 0x000fea0003800000 */
.L_x_0:
[----:B------:R-:W-:Y:S04]  /*0830*/  BSSY B0, `(.L_x_2) ;  /* 0x0000007000007945 */ /* 0x000fe80003800000 */
[----:B------:R-:W-:Y:S05]  /*0840*/  @!P2 BRA `(.L_x_3) ;  /* 0x000000000014a947 */ /* 0x000fea0003800000 */
[C---:B------:R-:W-:Y:S02]  /*0850*/  ISETP.GE.AND P2, PT, R7.reuse, -0x407fffff, PT ;  /* 0xbf8000010700780c */ /* 0x040fe40003f46270 */
[----:B------:R-:W-:-:S11]  /*0860*/  FSETP.NEU.AND P3, PT, R7, RZ, PT ;  /* 0x000000ff0700720b */ /* 0x000fd60003f6d000 */
[----:B------:R-:W-:-:S05]  /*0870*/  @P2 MOV R0, 0x7f800000 ;  /* 0x7f80000000002802 */ /* 0x000fca0000000f00 */
[----:B------:R-:W-:-:S05]  /*0880*/  @P2 FFMA.FTZ R10, R7, R0, +INF ;  /* 0x7f800000070a2423 */ /* 0x000fca0000010000 */
[----:B------:R-:W-:-:S07]  /*0890*/  FSEL R10, R10, -RZ, P3 ;  /* 0x800000ff0a0a7208 */ /* 0x000fce0001800000 */
.L_x_3:
[----:B------:R-:W-:Y:S05]  /*08a0*/  BSYNC B0 ;  /* 0x0000000000007941 */ /* 0x000fea0003800000 */
.L_x_2:
[----:B------:R-:W-:Y:S01]  /*08b0*/  FSEL R9, R2, R9, P1 ;  /* 0x0000000902097208 */ /* 0x000fe20000800000 */
[----:B------:R-:W-:Y:S01]  /*08c0*/  BSSY B0, `(.L_x_4) ;  /* 0x0000017000007945 */ /* 0x000fe20003800000 */
[----:B------:R-:W-:-:S03]  /*08d0*/  FSETP.GT.AND P1, PT, R3, 20, PT ;  /* 0x41a000000300780b */ /* 0x000fc60003f24000 */
[----:B------:R-:W-:Y:S01]  /*08e0*/  FADD.FTZ R7, |R9|, -RZ ;  /* 0x800000ff09077221 */ /* 0x000fe20000010200 */
[----:B------:R-:W-:-:S04]  /*08f0*/  FSEL R11, R3, R10, P1 ;  /* 0x0000000a030b7208 */ /* 0x000fc80000800000 */
[----:B------:R-:W-:-:S13]  /*0900*/  FSETP.GE.AND P2, PT, R7, 0.60000002384185791016, PT ;  /* 0x3f19999a0700780b */ /* 0x000fda0003f46000 */
[----:B------:R-:W-:Y:S05]  /*0910*/  @!P2 BRA `(.L_x_5) ;  /* 0x000000000028a947 */ /* 0x000fea0003800000 */
[C---:B------:R-:W-:Y:S01]  /*0920*/  FMUL R0, R7.reuse, 2.8853900432586669922 ;  /* 0x4038aa3b07007820 */ /* 0x040fe20000400000 */
[----:B------:R-:W-:Y:S01]  /*0930*/  HFMA2.MMA R5, -RZ, RZ, 1.875, 0 ;  /* 0x3f800000ff057435 */ /* 0x000fe200000001ff */
[----:B------:R-:W-:-:S04]  /*0940*/  FSETP.GE.AND P1, PT, R7, 9.010913848876953125, PT ;  /* 0x41102cb40700780b */ /* 0x000fc80003f26000 */
[----:B------:R-:W0:Y:S02]  /*0950*/  MUFU.EX2 R0, R0 ;  /* 0x0000000000007308 */ /* 0x000e240000000800 */
[----:B0-----:R-:W-:-:S06]  /*0960*/  FADD R6, R0, 1 ;  /* 0x3f80000000067421 */ /* 0x001fcc0000000000 */
[----:B------:R-:W0:Y:S02]  /*0970*/  MUFU.RCP R6, R6 ;  /* 0x0000000600067308 */ /* 0x000e240000001000 */
[----:B0-----:R-:W-:-:S05]  /*0980*/  FFMA.FTZ R5, R6, -2, R5 ;  /* 0xc000000006057823 */ /* 0x001fca0000010005 */
[----:B------:R-:W-:-:S04]  /*0990*/  FSEL R5, R5, 1, !P1 ;  /* 0x3f80000005057808 */ /* 0x000fc80004800000 */
[----:B------:R-:W-:Y:S01]  /*09a0*/  LOP3.LUT R5, R5, 0x80000000, R9, 0xf8, !PT ;  /* 0x8000000005057812 */ /* 0x000fe200078ef809 */
[----:B------:R-:W-:Y:S06]  /*09b0*/  BRA `(.L_x_6) ;  /* 0x00000000001c7947 */ /* 0x000fec0003800000 */
.L_x_5:
[----:B------:R-:W-:Y:S01]  /*09c0*/  MOV R0, 0x3c80f082 ;  /* 0x3c80f08200007802 */ /* 0x000fe20000000f00 */
[----:B------:R-:W-:-:S04]  /*09d0*/  FMUL R5, R9, R9 ;  /* 0x0000000909057220 */ /* 0x000fc80000400000 */
[----:B------:R-:W-:-:S04]  /*09e0*/  FFMA.FTZ R0, R5, R0, -0.052303962409496307373 ;  /* 0xbd563cae05007423 */ /* 0x000fc80000010000 */
[----:B------:R-:W-:-:S04]  /*09f0*/  FFMA.FTZ R0, R5, R0, 0.1331529766321182251 ;  /* 0x3e08594105007423 */ /* 0x000fc80000010000 */
[----:B------:R-:W-:-:S04]  /*0a00*/  FFMA.FTZ R0, R5, R0, -0.33332768082618713379 ;  /* 0xbeaaa9ed05007423 */ /* 0x000fc80000010000 */
[----:B------:R-:W-:-:S04]  /*0a10*/  FFMA.FTZ R0, R5, R0, RZ ;  /* 0x0000000005007223 */ /* 0x000fc800000100ff */
[----:B------:R-:W-:-:S07]  /*0a20*/  FFMA.FTZ R5, R9, R0, R9 ;  /* 0x0000000009057223 */ /* 0x000fce0000010009 */
.L_x_6:
[----:B------:R-:W-:Y:S05]  /*0a30*/  BSYNC B0 ;  /* 0x0000000000007941 */ /* 0x000fea0003800000 */
.L_x_4:
[----:B------:R-:W-:Y:S01]  /*0a40*/  FADD.FTZ R8, |R11|, -RZ ;  /* 0x800000ff0b087221 */ /* 0x000fe20000010200 */
[----:B------:R-:W-:Y:S01]  /*0a50*/  BSSY B0, `(.L_x_7) ;  /* 0x0000015000007945 */ /* 0x000fe20003800000 */
[----:B------:R-:W-:-:S03]  /*0a60*/  SHF.R.S32.HI R9, RZ, 0x1f, R4 ;  /* 0x0000001fff097819 */ /* 0x000fc60000011404 */
        /* <DEDUP_REMOVED lines=12> */
.L_x_8:
[----:B------:R-:W-:Y:S01]  /*0b30*/  MOV R0, 0x3c80f082 ;  /* 0x3c80f08200007802 */ /* 0x000fe20000000f00 */
[----:B------:R-:W-:-:S04]  /*0b40*/  FMUL R7, R11, R11 ;  /* 0x0000000b0b077220 */ /* 0x000fc80000400000 */
[----:B------:R-:W-:-:S04]  /*0b50*/  FFMA.FTZ R0, R7, R0, -0.052303962409496307373 ;  /* 0xbd563cae07007423 */ /* 0x000fc80000010000 */
[----:B------:R-:W-:-:S04]  /*0b60*/  FFMA.FTZ R0, R7, R0, 0.1331529766321182251 ;  /* 0x3e08594107007423 */ /* 0x000fc80000010000 */
[----:B------:R-:W-:-:S04]  /*0b70*/  FFMA.FTZ R0, R7, R0, -0.33332768082618713379 ;  /* 0xbeaaa9ed07007423 */ /* 0x000fc80000010000 */
[----:B------:R-:W-:-:S04]  /*0b80*/  FFMA.FTZ R0, R7, R0, RZ ;  /* 0x0000000007007223 */ /* 0x000fc800000100ff */
[----:B------:R-:W-:-:S07]  /*0b90*/  FFMA.FTZ R0, R11, R0, R11 ;  /* 0x000000000b007223 */ /* 0x000fce000001000b */
.L_x_9:
[----:B------:R-:W-:Y:S05]  /*0ba0*/  BSYNC B0 ;  /* 0x0000000000007941 */ /* 0x000fea0003800000 */
.L_x_7:
[----:B------:R-:W-:Y:S01]  /*0bb0*/  ULDC.64 UR6, c[0x0][0x210] ;  /* 0x0000840000067ab9 */ /* 0x000fe20000000a00 */
[----:B------:R-:W-:Y:S01]  /*0bc0*/  FMUL R2, R2, R5 ;  /* 0x0000000502027220 */ /* 0x000fe20000400000 */
[----:B------:R-:W-:Y:S01]  /*0bd0*/  LEA R6, P1, R4, UR6, 0x2 ;  /* 0x0000000604067c11 */ /* 0x000fe2000f8210ff */
[----:B------:R-:W-:-:S03]  /*0be0*/  FMUL R3, R3, R0 ;  /* 0x0000000003037220 */ /* 0x000fc60000400000 */
[----:B------:R-:W-:Y:S01]  /*0bf0*/  LEA.HI.X R7, R4, UR7, R9, 0x2, P1 ;  /* 0x0000000704077c11 */ /* 0x000fe200088f1409 */
[----:B------:R-:W-:Y:S08]  /*0c00*/  @P0 EXIT ;  /* 0x000000000000094d */ /* 0x000ff00003800000 */
[----:B------:R-:W-:Y:S01]  /*0c10*/  STG.E.64 desc[UR4][R6.64], R2 ;  /* 0x0000000206007986 */ /* 0x000fe2000c101b04 */
[----:B------:R-:W-:Y:S05]  /*0c20*/  EXIT ;  /* 0x000000000000794d */ /* 0x000fea0003800000 */
.L_x_10:
[----:B------:R-:W-:-:S00]  /*0c30*/  BRA `(.L_x_10) ;  /* 0xfffffffc00fc7947 */ /* 0x000fc0000383ffff */
[----:B------:R-:W-:-:S00]  /*0c40*/  NOP ;  /* 0x0000000000007918 */ /* 0x000fc00000000000 */
        /* <DEDUP_REMOVED lines=11> */
.L_x_11:


//--------------------- .nv.global.init           --------------------------
	.section	.nv.global.init,"aw",@progbits
.nv.global.init:
	.type		_$_str,@object
	.size		_$_str,(_$_str_$_2 - _$_str)
_$_str:
        /*0000*/ 	.byte	0x5f, 0x5f, 0x43, 0x55, 0x44, 0x41, 0x5f, 0x46, 0x54, 0x5a, 0x00
	.type		_$_str_$_2,@object
	.size		_$_str_$_2,(.L_1 - _$_str_$_2)
_$_str_$_2:
        /*000b*/ 	.byte	0x5f, 0x5f, 0x43, 0x55, 0x44, 0x41, 0x5f, 0x50, 0x52, 0x45, 0x43, 0x5f, 0x53, 0x51, 0x52, 0x54
        /*001b*/ 	.byte	0x00
.L_1:


//--------------------- .nv.constant0.triton_poi_fused__native_batch_norm_legit_no_training_mul_softplus_tanh_0 --------------------------
	.section	.nv.constant0.triton_poi_fused__native_batch_norm_legit_no_training_mul_softplus_tanh_0,"a",@progbits
	.sectionflags	@""
	.align	4
.nv.constant0.triton_poi_fused__native_batch_norm_legit_no_training_mul_softplus_tanh_0:
	.zero		580
